//
// Generated by NVIDIA NVVM Compiler
//
// Compiler Build ID: CL-36424714
// Cuda compilation tools, release 13.0, V13.0.88
// Based on NVVM 20.0.0
//

.version 9.0
.target sm_100
.address_size 64

	// .globl	_Z4swatPclS_lss

.visible .entry _Z4swatPclS_lss(
	.param .u64 .ptr .align 1 _Z4swatPclS_lss_param_0,
	.param .u64 _Z4swatPclS_lss_param_1,
	.param .u64 .ptr .align 1 _Z4swatPclS_lss_param_2,
	.param .u64 _Z4swatPclS_lss_param_3,
	.param .u16 _Z4swatPclS_lss_param_4,
	.param .u16 _Z4swatPclS_lss_param_5
)
{


	ret;

}


// ===== COMPILED SASS (sm_100) =====

	.target	sm_100

	.elftype	@"ET_EXEC"


//--------------------- .note.nv.tkinfo           --------------------------
	.section	.note.nv.tkinfo,"",@"SHT_NOTE"
	.sectionflags	@"SHF_NOTE_NV_TKINFO"
	.tkinfo
        /*0018*/ 	.word	0x00000002
        /*0030*/ 	.string	""
        /*0030*/ 	.string	"ptxas"
        /*0030*/ 	.string	"Cuda compilation tools, release 13.0, V13.0.88"
        /*0030*/ 	.string	"Build cuda_13.0.r13.0/compiler.36424714_0"
        /*0030*/ 	.string	"-arch sm_100 -m 64 "



//--------------------- .note.nv.cuinfo           --------------------------
	.section	.note.nv.cuinfo,"",@"SHT_NOTE"
	.sectionflags	@"SHF_NOTE_NV_CUINFO"
        /*0018*/ 	.short	0x0002
        /*001a*/ 	.short	0x0064
        /*001c*/ 	.short	0x0082
	.zero		2


//--------------------- .nv.info                  --------------------------
	.section	.nv.info,"",@"SHT_CUDA_INFO"
	.align	4


	//----- nvinfo : EIATTR_REGCOUNT
	.align		4
        /*0000*/ 	.byte	0x04, 0x2f
        /*0002*/ 	.short	(.L_1 - .L_0)
	.align		4
.L_0:
        /*0004*/ 	.word	index@(_Z4swatPclS_lss)
        /*0008*/ 	.word	0x00000004


	//----- nvinfo : EIATTR_FRAME_SIZE
	.align		4
.L_1:
        /*000c*/ 	.byte	0x04, 0x11
        /*000e*/ 	.short	(.L_3 - .L_2)
	.align		4
.L_2:
        /*0010*/ 	.word	index@(_Z4swatPclS_lss)
        /*0014*/ 	.word	0x00000000


	//----- nvinfo : EIATTR_MIN_STACK_SIZE
	.align		4
.L_3:
        /*0018*/ 	.byte	0x04, 0x12
        /*001a*/ 	.short	(.L_5 - .L_4)
	.align		4
.L_4:
        /*001c*/ 	.word	index@(_Z4swatPclS_lss)
        /*0020*/ 	.word	0x00000000
.L_5:


//--------------------- .nv.compat                --------------------------
	.section	.nv.compat,"",@"SHT_CUDA_COMPAT_INFO"
	.align	4
        /*0000*/ 	.byte	0x02, 0x09, 0x00, 0x00, 0x02, 0x02, 0x01, 0x00, 0x02, 0x05, 0x05, 0x00, 0x03, 0x07, 0x01, 0x01
        /*0010*/ 	.byte	0x02, 0x03, 0x00, 0x00, 0x02, 0x06, 0x01, 0x00, 0x04, 0x0b, 0x08, 0x00, 0x09, 0x00, 0x00, 0x00
        /*0020*/ 	.byte	0x00, 0x00, 0x00, 0x00


//--------------------- .nv.info._Z4swatPclS_lss  --------------------------
	.section	.nv.info._Z4swatPclS_lss,"",@"SHT_CUDA_INFO"
	.sectionflags	@""
	.align	4


	//----- nvinfo : EIATTR_CUDA_API_VERSION
	.align		4
        /*0000*/ 	.byte	0x04, 0x37
        /*0002*/ 	.short	(.L_7 - .L_6)
.L_6:
        /*0004*/ 	.word	0x00000082


	//----- nvinfo : EIATTR_KPARAM_INFO
	.align		4
.L_7:
        /*0008*/ 	.byte	0x04, 0x17
        /*000a*/ 	.short	(.L_9 - .L_8)
.L_8:
        /*000c*/ 	.word	0x00000000
        /*0010*/ 	.short	0x0005
        /*0012*/ 	.short	0x0022
        /*0014*/ 	.byte	0x00, 0xf0, 0x09, 0x00


	//----- nvinfo : EIATTR_KPARAM_INFO
	.align		4
.L_9:
        /*0018*/ 	.byte	0x04, 0x17
        /*001a*/ 	.short	(.L_11 - .L_10)
.L_10:
        /*001c*/ 	.word	0x00000000
        /*0020*/ 	.short	0x0004
        /*0022*/ 	.short	0x0020
        /*0024*/ 	.byte	0x00, 0xf0, 0x09, 0x00


	//----- nvinfo : EIATTR_KPARAM_INFO
	.align		4
.L_11:
        /*0028*/ 	.byte	0x04, 0x17
        /*002a*/ 	.short	(.L_13 - .L_12)
.L_12:
        /*002c*/ 	.word	0x00000000
        /*0030*/ 	.short	0x0003
        /*0032*/ 	.short	0x0018
        /*0034*/ 	.byte	0x00, 0xf0, 0x21, 0x00


	//----- nvinfo : EIATTR_KPARAM_INFO
	.align		4
.L_13:
        /*0038*/ 	.byte	0x04, 0x17
        /*003a*/ 	.short	(.L_15 - .L_14)
.L_14:
        /*003c*/ 	.word	0x00000000
        /*0040*/ 	.short	0x0002
        /*0042*/ 	.short	0x0010
        /*0044*/ 	.byte	0x00, 0xf5, 0x21, 0x00


	//----- nvinfo : EIATTR_KPARAM_INFO
	.align		4
.L_15:
        /*0048*/ 	.byte	0x04, 0x17
        /*004a*/ 	.short	(.L_17 - .L_16)
.L_16:
        /*004c*/ 	.word	0x00000000
        /*0050*/ 	.short	0x0001
        /*0052*/ 	.short	0x0008
        /*0054*/ 	.byte	0x00, 0xf0, 0x21, 0x00


	//----- nvinfo : EIATTR_KPARAM_INFO
	.align		4
.L_17:
        /*0058*/ 	.byte	0x04, 0x17
        /*005a*/ 	.short	(.L_19 - .L_18)
.L_18:
        /*005c*/ 	.word	0x00000000
        /*0060*/ 	.short	0x0000
        /*0062*/ 	.short	0x0000
        /*0064*/ 	.byte	0x00, 0xf5, 0x21, 0x00


	//----- nvinfo : EIATTR_SPARSE_MMA_MASK
	.align		4
.L_19:
        /*0068*/ 	.byte	0x03, 0x50
        /*006a*/ 	.short	0x0000


	//----- nvinfo : EIATTR_MAXREG_COUNT
	.align		4
        /*006c*/ 	.byte	0x03, 0x1b
        /*006e*/ 	.short	0x00ff


	//----- nvinfo : EIATTR_MERCURY_ISA_VERSION
	.align		4
        /*0070*/ 	.byte	0x03, 0x5f
        /*0072*/ 	.short	0x0101


	//----- nvinfo : EIATTR_VRC_CTA_INIT_COUNT
	.align		4
        /*0074*/ 	.byte	0x02, 0x4a
	.zero		1
	.zero		1


	//----- nvinfo : EIATTR_EXIT_INSTR_OFFSETS
	.align		4
        /*0078*/ 	.byte	0x04, 0x1c
        /*007a*/ 	.short	(.L_21 - .L_20)


	//   ....[0]....
.L_20:
        /*007c*/ 	.word	0x00000010


	//----- nvinfo : EIATTR_CBANK_PARAM_SIZE
	.align		4
.L_21:
        /*0080*/ 	.byte	0x03, 0x19
        /*0082*/ 	.short	0x0024


	//----- nvinfo : EIATTR_PARAM_CBANK
	.align		4
        /*0084*/ 	.byte	0x04, 0x0a
        /*0086*/ 	.short	(.L_23 - .L_22)
	.align		4
.L_22:
        /*0088*/ 	.word	index@(.nv.constant0._Z4swatPclS_lss)
        /*008c*/ 	.short	0x0380
        /*008e*/ 	.short	0x0024


	//----- nvinfo : EIATTR_SW_WAR
	.align		4
.L_23:
        /*0090*/ 	.byte	0x04, 0x36
        /*0092*/ 	.short	(.L_25 - .L_24)
.L_24:
        /*0094*/ 	.word	0x00000008
.L_25:


//--------------------- .nv.callgraph             --------------------------
	.section	.nv.callgraph,"",@"SHT_CUDA_CALLGRAPH"
	.align	4
	.sectionentsize	8
	.align		4
        /*0000*/ 	.word	0x00000000
	.align		4
        /*0004*/ 	.word	0xffffffff
	.align		4
        /*0008*/ 	.word	0x00000000
	.align		4
        /*000c*/ 	.word	0xfffffffe
	.align		4
        /*0010*/ 	.word	0x00000000
	.align		4
        /*0014*/ 	.word	0xfffffffd
	.align		4
        /*0018*/ 	.word	0x00000000
	.align		4
        /*001c*/ 	.word	0xfffffffc


//--------------------- .text._Z4swatPclS_lss     --------------------------
	.section	.text._Z4swatPclS_lss,"ax",@progbits
	.align	128
        .global         _Z4swatPclS_lss
        .type           _Z4swatPclS_lss,@function
        .size           _Z4swatPclS_lss,(.L_x_1 - _Z4swatPclS_lss)
        .other          _Z4swatPclS_lss,@"STO_CUDA_ENTRY STV_DEFAULT"
_Z4swatPclS_lss:
.text._Z4swatPclS_lss:
[----:B------:R-:W-:Y:S01]  /*0000*/  LDC R1, c[0x0][0x37c] ;  /* 0x0000df00ff017b82 */ /* 0x000fe20000000800 */
[----:B------:R-:W-:Y:S05]  /*0010*/  EXIT ;  /* 0x000000000000794d */ /* 0x000fea0003800000 */
.L_x_0:
[----:B------:R-:W-:-:S00]  /*0020*/  BRA `(.L_x_0) ;  /* 0xfffffffc00fc7947 */ /* 0x000fc0000383ffff */
[----:B------:R-:W-:-:S00]  /*0030*/  NOP ;  /* 0x0000000000007918 */ /* 0x000fc00000000000 */
        /* <DEDUP_REMOVED lines=12> */
.L_x_1:


//--------------------- .nv.shared.reserved.0     --------------------------
	.section	.nv.shared.reserved.0,"aw",@nobits
	.weak		__nv_reservedSMEM_offset_0_alias
	.size		__nv_reservedSMEM_offset_0_alias, 0, 64
	.other		__nv_reservedSMEM_offset_0_alias,@"STO_CUDA_RESERVED_SHARED STV_DEFAULT"
__nv_reservedSMEM_offset_0_alias:
	.zero		0
	.zero		64


//--------------------- .nv.constant0._Z4swatPclS_lss --------------------------
	.section	.nv.constant0._Z4swatPclS_lss,"a",@progbits
	.sectionflags	@""
	.align	4
.nv.constant0._Z4swatPclS_lss:
	.zero		932


//--------------------- SYMBOLS --------------------------

	.type		.nv.reservedSmem.offset0,@object
	.size		.nv.reservedSmem.offset0,0x4
